//
// Generated by NVIDIA NVVM Compiler
//
// Compiler Build ID: CL-36424714
// Cuda compilation tools, release 13.0, V13.0.88
// Based on NVVM 20.0.0
//

.version 9.0
.target sm_100
.address_size 64

	// .globl	_Z17reduction_kernel0PdPKdl
// _ZZ17reduction_kernel0PdPKdlE4smem has been demoted
// _ZZ17reduction_kernel1PdPKdlE4smem has been demoted
// _ZZ17reduction_kernel2PdPKdlE4smem has been demoted

.visible .entry _Z17reduction_kernel0PdPKdl(
	.param .u64 .ptr .align 1 _Z17reduction_kernel0PdPKdl_param_0,
	.param .u64 .ptr .align 1 _Z17reduction_kernel0PdPKdl_param_1,
	.param .u64 _Z17reduction_kernel0PdPKdl_param_2
)
{
	.reg .pred 	%p<12>;
	.reg .b32 	%r<17>;
	.reg .b64 	%rd<12>;
	.reg .b64 	%fd<32>;
	// demoted variable
	.shared .align 8 .b8 _ZZ17reduction_kernel0PdPKdlE4smem[8192];
	ld.param.u64 	%rd2, [_Z17reduction_kernel0PdPKdl_param_0];
	ld.param.u64 	%rd3, [_Z17reduction_kernel0PdPKdl_param_1];
	ld.param.u64 	%rd4, [_Z17reduction_kernel0PdPKdl_param_2];
	mov.u32 	%r1, %ctaid.x;
	mov.u32 	%r4, %ntid.x;
	mov.u32 	%r2, %tid.x;
	mad.lo.s32 	%r5, %r1, %r4, %r2;
	cvt.s64.s32 	%rd1, %r5;
	setp.le.s64 	%p1, %rd4, %rd1;
	shl.b32 	%r6, %r2, 3;
	mov.u32 	%r7, _ZZ17reduction_kernel0PdPKdlE4smem;
	add.s32 	%r3, %r7, %r6;
	@%p1 bra 	$L__BB0_2;
	cvta.to.global.u64 	%rd6, %rd3;
	shl.b64 	%rd7, %rd1, 3;
	add.s64 	%rd8, %rd6, %rd7;
	ld.global.f64 	%fd1, [%rd8];
	st.shared.f64 	[%r3], %fd1;
	bra.uni 	$L__BB0_3;
$L__BB0_2:
	mov.b64 	%rd5, 0;
	st.shared.u64 	[%r3], %rd5;
$L__BB0_3:
	bar.sync 	0;
	and.b32  	%r8, %r2, 1;
	setp.eq.b32 	%p2, %r8, 1;
	@%p2 bra 	$L__BB0_5;
	ld.shared.f64 	%fd2, [%r3+8];
	ld.shared.f64 	%fd3, [%r3];
	add.f64 	%fd4, %fd2, %fd3;
	st.shared.f64 	[%r3], %fd4;
$L__BB0_5:
	bar.sync 	0;
	and.b32  	%r9, %r2, 3;
	setp.ne.s32 	%p3, %r9, 0;
	@%p3 bra 	$L__BB0_7;
	ld.shared.f64 	%fd5, [%r3+16];
	ld.shared.f64 	%fd6, [%r3];
	add.f64 	%fd7, %fd5, %fd6;
	st.shared.f64 	[%r3], %fd7;
$L__BB0_7:
	bar.sync 	0;
	and.b32  	%r10, %r2, 7;
	setp.ne.s32 	%p4, %r10, 0;
	@%p4 bra 	$L__BB0_9;
	ld.shared.f64 	%fd8, [%r3+32];
	ld.shared.f64 	%fd9, [%r3];
	add.f64 	%fd10, %fd8, %fd9;
	st.shared.f64 	[%r3], %fd10;
$L__BB0_9:
	bar.sync 	0;
	and.b32  	%r11, %r2, 15;
	setp.ne.s32 	%p5, %r11, 0;
	@%p5 bra 	$L__BB0_11;
	ld.shared.f64 	%fd11, [%r3+64];
	ld.shared.f64 	%fd12, [%r3];
	add.f64 	%fd13, %fd11, %fd12;
	st.shared.f64 	[%r3], %fd13;
$L__BB0_11:
	bar.sync 	0;
	and.b32  	%r12, %r2, 31;
	setp.ne.s32 	%p6, %r12, 0;
	@%p6 bra 	$L__BB0_13;
	ld.shared.f64 	%fd14, [%r3+128];
	ld.shared.f64 	%fd15, [%r3];
	add.f64 	%fd16, %fd14, %fd15;
	st.shared.f64 	[%r3], %fd16;
$L__BB0_13:
	bar.sync 	0;
	and.b32  	%r13, %r2, 63;
	setp.ne.s32 	%p7, %r13, 0;
	@%p7 bra 	$L__BB0_15;
	ld.shared.f64 	%fd17, [%r3+256];
	ld.shared.f64 	%fd18, [%r3];
	add.f64 	%fd19, %fd17, %fd18;
	st.shared.f64 	[%r3], %fd19;
$L__BB0_15:
	bar.sync 	0;
	and.b32  	%r14, %r2, 127;
	setp.ne.s32 	%p8, %r14, 0;
	@%p8 bra 	$L__BB0_17;
	ld.shared.f64 	%fd20, [%r3+512];
	ld.shared.f64 	%fd21, [%r3];
	add.f64 	%fd22, %fd20, %fd21;
	st.shared.f64 	[%r3], %fd22;
$L__BB0_17:
	bar.sync 	0;
	and.b32  	%r15, %r2, 255;
	setp.ne.s32 	%p9, %r15, 0;
	@%p9 bra 	$L__BB0_19;
	ld.shared.f64 	%fd23, [%r3+1024];
	ld.shared.f64 	%fd24, [%r3];
	add.f64 	%fd25, %fd23, %fd24;
	st.shared.f64 	[%r3], %fd25;
$L__BB0_19:
	bar.sync 	0;
	and.b32  	%r16, %r2, 511;
	setp.ne.s32 	%p10, %r16, 0;
	@%p10 bra 	$L__BB0_21;
	ld.shared.f64 	%fd26, [%r3+2048];
	ld.shared.f64 	%fd27, [%r3];
	add.f64 	%fd28, %fd26, %fd27;
	st.shared.f64 	[%r3], %fd28;
$L__BB0_21:
	bar.sync 	0;
	setp.ne.s32 	%p11, %r2, 0;
	@%p11 bra 	$L__BB0_23;
	ld.shared.f64 	%fd29, [_ZZ17reduction_kernel0PdPKdlE4smem];
	ld.shared.f64 	%fd30, [_ZZ17reduction_kernel0PdPKdlE4smem+4096];
	add.f64 	%fd31, %fd29, %fd30;
	cvta.to.global.u64 	%rd9, %rd2;
	mul.wide.u32 	%rd10, %r1, 8;
	add.s64 	%rd11, %rd9, %rd10;
	st.global.f64 	[%rd11], %fd31;
$L__BB0_23:
	ret;

}
	// .globl	_Z17reduction_kernel1PdPKdl
.visible .entry _Z17reduction_kernel1PdPKdl(
	.param .u64 .ptr .align 1 _Z17reduction_kernel1PdPKdl_param_0,
	.param .u64 .ptr .align 1 _Z17reduction_kernel1PdPKdl_param_1,
	.param .u64 _Z17reduction_kernel1PdPKdl_param_2
)
{
	.reg .pred 	%p<12>;
	.reg .b32 	%r<18>;
	.reg .b64 	%rd<12>;
	.reg .b64 	%fd<32>;
	// demoted variable
	.shared .align 8 .b8 _ZZ17reduction_kernel1PdPKdlE4smem[8192];
	ld.param.u64 	%rd2, [_Z17reduction_kernel1PdPKdl_param_0];
	ld.param.u64 	%rd3, [_Z17reduction_kernel1PdPKdl_param_1];
	ld.param.u64 	%rd4, [_Z17reduction_kernel1PdPKdl_param_2];
	mov.u32 	%r1, %ctaid.x;
	mov.u32 	%r4, %ntid.x;
	mov.u32 	%r2, %tid.x;
	mad.lo.s32 	%r5, %r1, %r4, %r2;
	cvt.s64.s32 	%rd1, %r5;
	setp.le.s64 	%p1, %rd4, %rd1;
	shl.b32 	%r6, %r2, 3;
	mov.u32 	%r7, _ZZ17reduction_kernel1PdPKdlE4smem;
	add.s32 	%r3, %r7, %r6;
	@%p1 bra 	$L__BB1_2;
	cvta.to.global.u64 	%rd6, %rd3;
	shl.b64 	%rd7, %rd1, 3;
	add.s64 	%rd8, %rd6, %rd7;
	ld.global.f64 	%fd1, [%rd8];
	st.shared.f64 	[%r3], %fd1;
	bra.uni 	$L__BB1_3;
$L__BB1_2:
	mov.b64 	%rd5, 0;
	st.shared.u64 	[%r3], %rd5;
$L__BB1_3:
	bar.sync 	0;
	setp.gt.u32 	%p2, %r2, 511;
	@%p2 bra 	$L__BB1_5;
	add.s32 	%r9, %r3, %r6;
	ld.shared.f64 	%fd2, [%r9+8];
	ld.shared.f64 	%fd3, [%r9];
	add.f64 	%fd4, %fd2, %fd3;
	st.shared.f64 	[%r9], %fd4;
$L__BB1_5:
	bar.sync 	0;
	setp.gt.u32 	%p3, %r2, 255;
	@%p3 bra 	$L__BB1_7;
	mad.lo.s32 	%r10, %r2, 24, %r3;
	ld.shared.f64 	%fd5, [%r10+16];
	ld.shared.f64 	%fd6, [%r10];
	add.f64 	%fd7, %fd5, %fd6;
	st.shared.f64 	[%r10], %fd7;
$L__BB1_7:
	bar.sync 	0;
	setp.gt.u32 	%p4, %r2, 127;
	@%p4 bra 	$L__BB1_9;
	mad.lo.s32 	%r11, %r2, 56, %r3;
	ld.shared.f64 	%fd8, [%r11+32];
	ld.shared.f64 	%fd9, [%r11];
	add.f64 	%fd10, %fd8, %fd9;
	st.shared.f64 	[%r11], %fd10;
$L__BB1_9:
	bar.sync 	0;
	setp.gt.u32 	%p5, %r2, 63;
	@%p5 bra 	$L__BB1_11;
	mad.lo.s32 	%r12, %r2, 120, %r3;
	ld.shared.f64 	%fd11, [%r12+64];
	ld.shared.f64 	%fd12, [%r12];
	add.f64 	%fd13, %fd11, %fd12;
	st.shared.f64 	[%r12], %fd13;
$L__BB1_11:
	bar.sync 	0;
	setp.gt.u32 	%p6, %r2, 31;
	@%p6 bra 	$L__BB1_13;
	mad.lo.s32 	%r13, %r2, 248, %r3;
	ld.shared.f64 	%fd14, [%r13+128];
	ld.shared.f64 	%fd15, [%r13];
	add.f64 	%fd16, %fd14, %fd15;
	st.shared.f64 	[%r13], %fd16;
$L__BB1_13:
	bar.warp.sync 	-1;
	setp.gt.u32 	%p7, %r2, 15;
	@%p7 bra 	$L__BB1_15;
	mad.lo.s32 	%r14, %r2, 504, %r3;
	ld.shared.f64 	%fd17, [%r14+256];
	ld.shared.f64 	%fd18, [%r14];
	add.f64 	%fd19, %fd17, %fd18;
	st.shared.f64 	[%r14], %fd19;
$L__BB1_15:
	bar.warp.sync 	-1;
	setp.gt.u32 	%p8, %r2, 7;
	@%p8 bra 	$L__BB1_17;
	mad.lo.s32 	%r15, %r2, 1016, %r3;
	ld.shared.f64 	%fd20, [%r15+512];
	ld.shared.f64 	%fd21, [%r15];
	add.f64 	%fd22, %fd20, %fd21;
	st.shared.f64 	[%r15], %fd22;
$L__BB1_17:
	bar.warp.sync 	-1;
	setp.gt.u32 	%p9, %r2, 3;
	@%p9 bra 	$L__BB1_19;
	mad.lo.s32 	%r16, %r2, 2040, %r3;
	ld.shared.f64 	%fd23, [%r16+1024];
	ld.shared.f64 	%fd24, [%r16];
	add.f64 	%fd25, %fd23, %fd24;
	st.shared.f64 	[%r16], %fd25;
$L__BB1_19:
	bar.warp.sync 	-1;
	setp.gt.u32 	%p10, %r2, 1;
	@%p10 bra 	$L__BB1_21;
	mad.lo.s32 	%r17, %r2, 4088, %r3;
	ld.shared.f64 	%fd26, [%r17+2048];
	ld.shared.f64 	%fd27, [%r17];
	add.f64 	%fd28, %fd26, %fd27;
	st.shared.f64 	[%r17], %fd28;
$L__BB1_21:
	bar.warp.sync 	-1;
	setp.ne.s32 	%p11, %r2, 0;
	@%p11 bra 	$L__BB1_23;
	ld.shared.f64 	%fd29, [_ZZ17reduction_kernel1PdPKdlE4smem];
	ld.shared.f64 	%fd30, [_ZZ17reduction_kernel1PdPKdlE4smem+4096];
	add.f64 	%fd31, %fd29, %fd30;
	cvta.to.global.u64 	%rd9, %rd2;
	mul.wide.u32 	%rd10, %r1, 8;
	add.s64 	%rd11, %rd9, %rd10;
	st.global.f64 	[%rd11], %fd31;
$L__BB1_23:
	ret;

}
	// .globl	_Z17reduction_kernel2PdPKdl
.visible .entry _Z17reduction_kernel2PdPKdl(
	.param .u64 .ptr .align 1 _Z17reduction_kernel2PdPKdl_param_0,
	.param .u64 .ptr .align 1 _Z17reduction_kernel2PdPKdl_param_1,
	.param .u64 _Z17reduction_kernel2PdPKdl_param_2
)
{
	.reg .pred 	%p<8>;
	.reg .b32 	%r<8>;
	.reg .b64 	%rd<12>;
	.reg .b64 	%fd<32>;
	// demoted variable
	.shared .align 8 .b8 _ZZ17reduction_kernel2PdPKdlE4smem[8192];
	ld.param.u64 	%rd2, [_Z17reduction_kernel2PdPKdl_param_0];
	ld.param.u64 	%rd3, [_Z17reduction_kernel2PdPKdl_param_1];
	ld.param.u64 	%rd4, [_Z17reduction_kernel2PdPKdl_param_2];
	mov.u32 	%r1, %ctaid.x;
	mov.u32 	%r4, %ntid.x;
	mov.u32 	%r2, %tid.x;
	mad.lo.s32 	%r5, %r1, %r4, %r2;
	cvt.s64.s32 	%rd1, %r5;
	setp.le.s64 	%p1, %rd4, %rd1;
	shl.b32 	%r6, %r2, 3;
	mov.u32 	%r7, _ZZ17reduction_kernel2PdPKdlE4smem;
	add.s32 	%r3, %r7, %r6;
	@%p1 bra 	$L__BB2_2;
	cvta.to.global.u64 	%rd6, %rd3;
	shl.b64 	%rd7, %rd1, 3;
	add.s64 	%rd8, %rd6, %rd7;
	ld.global.f64 	%fd1, [%rd8];
	st.shared.f64 	[%r3], %fd1;
	bra.uni 	$L__BB2_3;
$L__BB2_2:
	mov.b64 	%rd5, 0;
	st.shared.u64 	[%r3], %rd5;
$L__BB2_3:
	bar.sync 	0;
	setp.gt.u32 	%p2, %r2, 511;
	@%p2 bra 	$L__BB2_5;
	ld.shared.f64 	%fd2, [%r3+4096];
	ld.shared.f64 	%fd3, [%r3];
	add.f64 	%fd4, %fd2, %fd3;
	st.shared.f64 	[%r3], %fd4;
$L__BB2_5:
	bar.sync 	0;
	setp.gt.u32 	%p3, %r2, 255;
	@%p3 bra 	$L__BB2_7;
	ld.shared.f64 	%fd5, [%r3+2048];
	ld.shared.f64 	%fd6, [%r3];
	add.f64 	%fd7, %fd5, %fd6;
	st.shared.f64 	[%r3], %fd7;
$L__BB2_7:
	bar.sync 	0;
	setp.gt.u32 	%p4, %r2, 127;
	@%p4 bra 	$L__BB2_9;
	ld.shared.f64 	%fd8, [%r3+1024];
	ld.shared.f64 	%fd9, [%r3];
	add.f64 	%fd10, %fd8, %fd9;
	st.shared.f64 	[%r3], %fd10;
$L__BB2_9:
	bar.sync 	0;
	setp.gt.u32 	%p5, %r2, 63;
	@%p5 bra 	$L__BB2_11;
	ld.shared.f64 	%fd11, [%r3+512];
	ld.shared.f64 	%fd12, [%r3];
	add.f64 	%fd13, %fd11, %fd12;
	st.shared.f64 	[%r3], %fd13;
$L__BB2_11:
	bar.sync 	0;
	setp.gt.u32 	%p6, %r2, 31;
	@%p6 bra 	$L__BB2_14;
	ld.shared.f64 	%fd14, [%r3+256];
	ld.shared.f64 	%fd15, [%r3];
	add.f64 	%fd16, %fd14, %fd15;
	st.shared.f64 	[%r3], %fd16;
	bar.warp.sync 	-1;
	ld.shared.f64 	%fd17, [%r3+128];
	ld.shared.f64 	%fd18, [%r3];
	add.f64 	%fd19, %fd17, %fd18;
	st.shared.f64 	[%r3], %fd19;
	bar.warp.sync 	-1;
	ld.shared.f64 	%fd20, [%r3+64];
	ld.shared.f64 	%fd21, [%r3];
	add.f64 	%fd22, %fd20, %fd21;
	st.shared.f64 	[%r3], %fd22;
	bar.warp.sync 	-1;
	ld.shared.f64 	%fd23, [%r3+32];
	ld.shared.f64 	%fd24, [%r3];
	add.f64 	%fd25, %fd23, %fd24;
	st.shared.f64 	[%r3], %fd25;
	bar.warp.sync 	-1;
	ld.shared.f64 	%fd26, [%r3+16];
	ld.shared.f64 	%fd27, [%r3];
	add.f64 	%fd28, %fd26, %fd27;
	st.shared.f64 	[%r3], %fd28;
	bar.warp.sync 	-1;
	setp.ne.s32 	%p7, %r2, 0;
	@%p7 bra 	$L__BB2_14;
	ld.shared.f64 	%fd29, [_ZZ17reduction_kernel2PdPKdlE4smem];
	ld.shared.f64 	%fd30, [_ZZ17reduction_kernel2PdPKdlE4smem+8];
	add.f64 	%fd31, %fd29, %fd30;
	cvta.to.global.u64 	%rd9, %rd2;
	mul.wide.u32 	%rd10, %r1, 8;
	add.s64 	%rd11, %rd9, %rd10;
	st.global.f64 	[%rd11], %fd31;
$L__BB2_14:
	ret;

}


// ===== COMPILED SASS (sm_100) =====

	.target	sm_100

	.elftype	@"ET_EXEC"


//--------------------- .note.nv.tkinfo           --------------------------
	.section	.note.nv.tkinfo,"",@"SHT_NOTE"
	.sectionflags	@"SHF_NOTE_NV_TKINFO"
	.tkinfo
        /*0018*/ 	.word	0x00000002
        /*0030*/ 	.string	""
        /*0030*/ 	.string	"ptxas"
        /*0030*/ 	.string	"Cuda compilation tools, release 13.0, V13.0.88"
        /*0030*/ 	.string	"Build cuda_13.0.r13.0/compiler.36424714_0"
        /*0030*/ 	.string	"-arch sm_100 -m 64 "



//--------------------- .note.nv.cuinfo           --------------------------
	.section	.note.nv.cuinfo,"",@"SHT_NOTE"
	.sectionflags	@"SHF_NOTE_NV_CUINFO"
        /*0018*/ 	.short	0x0002
        /*001a*/ 	.short	0x0064
        /*001c*/ 	.short	0x0082
	.zero		2


//--------------------- .nv.info                  --------------------------
	.section	.nv.info,"",@"SHT_CUDA_INFO"
	.align	4


	//----- nvinfo : EIATTR_REGCOUNT
	.align		4
        /*0000*/ 	.byte	0x04, 0x2f
        /*0002*/ 	.short	(.L_1 - .L_0)
	.align		4
.L_0:
        /*0004*/ 	.word	index@(_Z17reduction_kernel0PdPKdl)
        /*0008*/ 	.word	0x0000000e


	//----- nvinfo : EIATTR_FRAME_SIZE
	.align		4
.L_1:
        /*000c*/ 	.byte	0x04, 0x11
        /*000e*/ 	.short	(.L_3 - .L_2)
	.align		4
.L_2:
        /*0010*/ 	.word	index@(_Z17reduction_kernel0PdPKdl)
        /*0014*/ 	.word	0x00000000


	//----- nvinfo : EIATTR_REGCOUNT
	.align		4
.L_3:
        /*0018*/ 	.byte	0x04, 0x2f
        /*001a*/ 	.short	(.L_5 - .L_4)
	.align		4
.L_4:
        /*001c*/ 	.word	index@(_Z17reduction_kernel1PdPKdl)
        /*0020*/ 	.word	0x00000014


	//----- nvinfo : EIATTR_FRAME_SIZE
	.align		4
.L_5:
        /*0024*/ 	.byte	0x04, 0x11
        /*0026*/ 	.short	(.L_7 - .L_6)
	.align		4
.L_6:
        /*0028*/ 	.word	index@(_Z17reduction_kernel1PdPKdl)
        /*002c*/ 	.word	0x00000000


	//----- nvinfo : EIATTR_REGCOUNT
	.align		4
.L_7:
        /*0030*/ 	.byte	0x04, 0x2f
        /*0032*/ 	.short	(.L_9 - .L_8)
	.align		4
.L_8:
        /*0034*/ 	.word	index@(_Z17reduction_kernel2PdPKdl)
        /*0038*/ 	.word	0x0000000e


	//----- nvinfo : EIATTR_FRAME_SIZE
	.align		4
.L_9:
        /*003c*/ 	.byte	0x04, 0x11
        /*003e*/ 	.short	(.L_11 - .L_10)
	.align		4
.L_10:
        /*0040*/ 	.word	index@(_Z17reduction_kernel2PdPKdl)
        /*0044*/ 	.word	0x00000000


	//----- nvinfo : EIATTR_MIN_STACK_SIZE
	.align		4
.L_11:
        /*0048*/ 	.byte	0x04, 0x12
        /*004a*/ 	.short	(.L_13 - .L_12)
	.align		4
.L_12:
        /*004c*/ 	.word	index@(_Z17reduction_kernel2PdPKdl)
        /*0050*/ 	.word	0x00000000


	//----- nvinfo : EIATTR_MIN_STACK_SIZE
	.align		4
.L_13:
        /*0054*/ 	.byte	0x04, 0x12
        /*0056*/ 	.short	(.L_15 - .L_14)
	.align		4
.L_14:
        /*0058*/ 	.word	index@(_Z17reduction_kernel1PdPKdl)
        /*005c*/ 	.word	0x00000000


	//----- nvinfo : EIATTR_MIN_STACK_SIZE
	.align		4
.L_15:
        /*0060*/ 	.byte	0x04, 0x12
        /*0062*/ 	.short	(.L_17 - .L_16)
	.align		4
.L_16:
        /*0064*/ 	.word	index@(_Z17reduction_kernel0PdPKdl)
        /*0068*/ 	.word	0x00000000
.L_17:


//--------------------- .nv.compat                --------------------------
	.section	.nv.compat,"",@"SHT_CUDA_COMPAT_INFO"
	.align	4
        /*0000*/ 	.byte	0x02, 0x09, 0x00, 0x00, 0x02, 0x02, 0x01, 0x00, 0x02, 0x05, 0x05, 0x00, 0x03, 0x07, 0x01, 0x01
        /*0010*/ 	.byte	0x02, 0x03, 0x00, 0x00, 0x02, 0x06, 0x01, 0x00, 0x04, 0x0b, 0x08, 0x00, 0x01, 0x00, 0x00, 0x00
        /*0020*/ 	.byte	0x00, 0x00, 0x00, 0x00


//--------------------- .nv.info._Z17reduction_kernel2PdPKdl --------------------------
	.section	.nv.info._Z17reduction_kernel2PdPKdl,"",@"SHT_CUDA_INFO"
	.sectionflags	@""
	.align	4


	//----- nvinfo : EIATTR_CUDA_API_VERSION
	.align		4
        /*0000*/ 	.byte	0x04, 0x37
        /*0002*/ 	.short	(.L_19 - .L_18)
.L_18:
        /*0004*/ 	.word	0x00000082


	//----- nvinfo : EIATTR_KPARAM_INFO
	.align		4
.L_19:
        /*0008*/ 	.byte	0x04, 0x17
        /*000a*/ 	.short	(.L_21 - .L_20)
.L_20:
        /*000c*/ 	.word	0x00000000
        /*0010*/ 	.short	0x0002
        /*0012*/ 	.short	0x0010
        /*0014*/ 	.byte	0x00, 0xf0, 0x21, 0x00


	//----- nvinfo : EIATTR_KPARAM_INFO
	.align		4
.L_21:
        /*0018*/ 	.byte	0x04, 0x17
        /*001a*/ 	.short	(.L_23 - .L_22)
.L_22:
        /*001c*/ 	.word	0x00000000
        /*0020*/ 	.short	0x0001
        /*0022*/ 	.short	0x0008
        /*0024*/ 	.byte	0x00, 0xf5, 0x21, 0x00


	//----- nvinfo : EIATTR_KPARAM_INFO
	.align		4
.L_23:
        /*0028*/ 	.byte	0x04, 0x17
        /*002a*/ 	.short	(.L_25 - .L_24)
.L_24:
        /*002c*/ 	.word	0x00000000
        /*0030*/ 	.short	0x0000
        /*0032*/ 	.short	0x0000
        /*0034*/ 	.byte	0x00, 0xf5, 0x21, 0x00


	//----- nvinfo : EIATTR_SPARSE_MMA_MASK
	.align		4
.L_25:
        /*0038*/ 	.byte	0x03, 0x50
        /*003a*/ 	.short	0x0000


	//----- nvinfo : EIATTR_MAXREG_COUNT
	.align		4
        /*003c*/ 	.byte	0x03, 0x1b
        /*003e*/ 	.short	0x00ff


	//----- nvinfo : EIATTR_NUM_BARRIERS
	.align		4
        /*0040*/ 	.byte	0x02, 0x4c
        /*0042*/ 	.byte	0x01
	.zero		1


	//----- nvinfo : EIATTR_MERCURY_ISA_VERSION
	.align		4
        /*0044*/ 	.byte	0x03, 0x5f
        /*0046*/ 	.short	0x0101


	//----- nvinfo : EIATTR_COOP_GROUP_MASK_REGIDS
	.align		4
        /*0048*/ 	.byte	0x04, 0x29
        /*004a*/ 	.short	(.L_27 - .L_26)


	//   ....[0]....
.L_26:
        /*004c*/ 	.word	0xffffffff


	//   ....[1]....
        /*0050*/ 	.word	0xffffffff


	//   ....[2]....
        /*0054*/ 	.word	0xffffffff


	//   ....[3]....
        /*0058*/ 	.word	0xffffffff


	//   ....[4]....
        /*005c*/ 	.word	0xffffffff


	//----- nvinfo : EIATTR_COOP_GROUP_INSTR_OFFSETS
	.align		4
.L_27:
        /*0060*/ 	.byte	0x04, 0x28
        /*0062*/ 	.short	(.L_29 - .L_28)


	//   ....[0]....
.L_28:
        /*0064*/ 	.word	0x00000340


	//   ....[1]....
        /*0068*/ 	.word	0x00000390


	//   ....[2]....
        /*006c*/ 	.word	0x000003e0


	//   ....[3]....
        /*0070*/ 	.word	0x00000430


	//   ....[4]....
        /*0074*/ 	.word	0x00000480


	//----- nvinfo : EIATTR_VRC_CTA_INIT_COUNT
	.align		4
.L_29:
        /*0078*/ 	.byte	0x02, 0x4a
	.zero		1
	.zero		1


	//----- nvinfo : EIATTR_EXIT_INSTR_OFFSETS
	.align		4
        /*007c*/ 	.byte	0x04, 0x1c
        /*007e*/ 	.short	(.L_31 - .L_30)


	//   ....[0]....
.L_30:
        /*0080*/ 	.word	0x000002e0


	//   ....[1]....
        /*0084*/ 	.word	0x00000490


	//   ....[2]....
        /*0088*/ 	.word	0x000004f0


	//----- nvinfo : EIATTR_CBANK_PARAM_SIZE
	.align		4
.L_31:
        /*008c*/ 	.byte	0x03, 0x19
        /*008e*/ 	.short	0x0018


	//----- nvinfo : EIATTR_PARAM_CBANK
	.align		4
        /*0090*/ 	.byte	0x04, 0x0a
        /*0092*/ 	.short	(.L_33 - .L_32)
	.align		4
.L_32:
        /*0094*/ 	.word	index@(.nv.constant0._Z17reduction_kernel2PdPKdl)
        /*0098*/ 	.short	0x0380
        /*009a*/ 	.short	0x0018


	//----- nvinfo : EIATTR_SW_WAR
	.align		4
.L_33:
        /*009c*/ 	.byte	0x04, 0x36
        /*009e*/ 	.short	(.L_35 - .L_34)
.L_34:
        /*00a0*/ 	.word	0x00000008
.L_35:


//--------------------- .nv.info._Z17reduction_kernel1PdPKdl --------------------------
	.section	.nv.info._Z17reduction_kernel1PdPKdl,"",@"SHT_CUDA_INFO"
	.sectionflags	@""
	.align	4


	//----- nvinfo : EIATTR_CUDA_API_VERSION
	.align		4
        /*0000*/ 	.byte	0x04, 0x37
        /*0002*/ 	.short	(.L_37 - .L_36)
.L_36:
        /*0004*/ 	.word	0x00000082


	//----- nvinfo : EIATTR_KPARAM_INFO
	.align		4
.L_37:
        /*0008*/ 	.byte	0x04, 0x17
        /*000a*/ 	.short	(.L_39 - .L_38)
.L_38:
        /*000c*/ 	.word	0x00000000
        /*0010*/ 	.short	0x0002
        /*0012*/ 	.short	0x0010
        /*0014*/ 	.byte	0x00, 0xf0, 0x21, 0x00


	//----- nvinfo : EIATTR_KPARAM_INFO
	.align		4
.L_39:
        /*0018*/ 	.byte	0x04, 0x17
        /*001a*/ 	.short	(.L_41 - .L_40)
.L_40:
        /*001c*/ 	.word	0x00000000
        /*0020*/ 	.short	0x0001
        /*0022*/ 	.short	0x0008
        /*0024*/ 	.byte	0x00, 0xf5, 0x21, 0x00


	//----- nvinfo : EIATTR_KPARAM_INFO
	.align		4
.L_41:
        /*0028*/ 	.byte	0x04, 0x17
        /*002a*/ 	.short	(.L_43 - .L_42)
.L_42:
        /*002c*/ 	.word	0x00000000
        /*0030*/ 	.short	0x0000
        /*0032*/ 	.short	0x0000
        /*0034*/ 	.byte	0x00, 0xf5, 0x21, 0x00


	//----- nvinfo : EIATTR_SPARSE_MMA_MASK
	.align		4
.L_43:
        /*0038*/ 	.byte	0x03, 0x50
        /*003a*/ 	.short	0x0000


	//----- nvinfo : EIATTR_MAXREG_COUNT
	.align		4
        /*003c*/ 	.byte	0x03, 0x1b
        /*003e*/ 	.short	0x00ff


	//----- nvinfo : EIATTR_NUM_BARRIERS
	.align		4
        /*0040*/ 	.byte	0x02, 0x4c
        /*0042*/ 	.byte	0x01
	.zero		1


	//----- nvinfo : EIATTR_MERCURY_ISA_VERSION
	.align		4
        /*0044*/ 	.byte	0x03, 0x5f
        /*0046*/ 	.short	0x0101


	//----- nvinfo : EIATTR_COOP_GROUP_MASK_REGIDS
	.align		4
        /*0048*/ 	.byte	0x04, 0x29
        /*004a*/ 	.short	(.L_45 - .L_44)


	//   ....[0]....
.L_44:
        /*004c*/ 	.word	0xffffffff


	//   ....[1]....
        /*0050*/ 	.word	0xffffffff


	//   ....[2]....
        /*0054*/ 	.word	0xffffffff


	//   ....[3]....
        /*0058*/ 	.word	0xffffffff


	//   ....[4]....
        /*005c*/ 	.word	0xffffffff


	//----- nvinfo : EIATTR_COOP_GROUP_INSTR_OFFSETS
	.align		4
.L_45:
        /*0060*/ 	.byte	0x04, 0x28
        /*0062*/ 	.short	(.L_47 - .L_46)


	//   ....[0]....
.L_46:
        /*0064*/ 	.word	0x00000390


	//   ....[1]....
        /*0068*/ 	.word	0x00000400


	//   ....[2]....
        /*006c*/ 	.word	0x00000470


	//   ....[3]....
        /*0070*/ 	.word	0x000004e0


	//   ....[4]....
        /*0074*/ 	.word	0x00000540


	//----- nvinfo : EIATTR_VRC_CTA_INIT_COUNT
	.align		4
.L_47:
        /*0078*/ 	.byte	0x02, 0x4a
	.zero		1
	.zero		1


	//----- nvinfo : EIATTR_EXIT_INSTR_OFFSETS
	.align		4
        /*007c*/ 	.byte	0x04, 0x1c
        /*007e*/ 	.short	(.L_49 - .L_48)


	//   ....[0]....
.L_48:
        /*0080*/ 	.word	0x00000550


	//   ....[1]....
        /*0084*/ 	.word	0x000005c0


	//----- nvinfo : EIATTR_CBANK_PARAM_SIZE
	.align		4
.L_49:
        /*0088*/ 	.byte	0x03, 0x19
        /*008a*/ 	.short	0x0018


	//----- nvinfo : EIATTR_PARAM_CBANK
	.align		4
        /*008c*/ 	.byte	0x04, 0x0a
        /*008e*/ 	.short	(.L_51 - .L_50)
	.align		4
.L_50:
        /*0090*/ 	.word	index@(.nv.constant0._Z17reduction_kernel1PdPKdl)
        /*0094*/ 	.short	0x0380
        /*0096*/ 	.short	0x0018


	//----- nvinfo : EIATTR_SW_WAR
	.align		4
.L_51:
        /*0098*/ 	.byte	0x04, 0x36
        /*009a*/ 	.short	(.L_53 - .L_52)
.L_52:
        /*009c*/ 	.word	0x00000008
.L_53:


//--------------------- .nv.info._Z17reduction_kernel0PdPKdl --------------------------
	.section	.nv.info._Z17reduction_kernel0PdPKdl,"",@"SHT_CUDA_INFO"
	.sectionflags	@""
	.align	4


	//----- nvinfo : EIATTR_CUDA_API_VERSION
	.align		4
        /*0000*/ 	.byte	0x04, 0x37
        /*0002*/ 	.short	(.L_55 - .L_54)
.L_54:
        /*0004*/ 	.word	0x00000082


	//----- nvinfo : EIATTR_KPARAM_INFO
	.align		4
.L_55:
        /*0008*/ 	.byte	0x04, 0x17
        /*000a*/ 	.short	(.L_57 - .L_56)
.L_56:
        /*000c*/ 	.word	0x00000000
        /*0010*/ 	.short	0x0002
        /*0012*/ 	.short	0x0010
        /*0014*/ 	.byte	0x00, 0xf0, 0x21, 0x00


	//----- nvinfo : EIATTR_KPARAM_INFO
	.align		4
.L_57:
        /*0018*/ 	.byte	0x04, 0x17
        /*001a*/ 	.short	(.L_59 - .L_58)
.L_58:
        /*001c*/ 	.word	0x00000000
        /*0020*/ 	.short	0x0001
        /*0022*/ 	.short	0x0008
        /*0024*/ 	.byte	0x00, 0xf5, 0x21, 0x00


	//----- nvinfo : EIATTR_KPARAM_INFO
	.align		4
.L_59:
        /*0028*/ 	.byte	0x04, 0x17
        /*002a*/ 	.short	(.L_61 - .L_60)
.L_60:
        /*002c*/ 	.word	0x00000000
        /*0030*/ 	.short	0x0000
        /*0032*/ 	.short	0x0000
        /*0034*/ 	.byte	0x00, 0xf5, 0x21, 0x00


	//----- nvinfo : EIATTR_SPARSE_MMA_MASK
	.align		4
.L_61:
        /*0038*/ 	.byte	0x03, 0x50
        /*003a*/ 	.short	0x0000


	//----- nvinfo : EIATTR_MAXREG_COUNT
	.align		4
        /*003c*/ 	.byte	0x03, 0x1b
        /*003e*/ 	.short	0x00ff


	//----- nvinfo : EIATTR_NUM_BARRIERS
	.align		4
        /*0040*/ 	.byte	0x02, 0x4c
        /*0042*/ 	.byte	0x01
	.zero		1


	//----- nvinfo : EIATTR_MERCURY_ISA_VERSION
	.align		4
        /*0044*/ 	.byte	0x03, 0x5f
        /*0046*/ 	.short	0x0101


	//----- nvinfo : EIATTR_VRC_CTA_INIT_COUNT
	.align		4
        /*0048*/ 	.byte	0x02, 0x4a
	.zero		1
	.zero		1


	//----- nvinfo : EIATTR_EXIT_INSTR_OFFSETS
	.align		4
        /*004c*/ 	.byte	0x04, 0x1c
        /*004e*/ 	.short	(.L_63 - .L_62)


	//   ....[0]....
.L_62:
        /*0050*/ 	.word	0x000004d0


	//   ....[1]....
        /*0054*/ 	.word	0x00000540


	//----- nvinfo : EIATTR_CBANK_PARAM_SIZE
	.align		4
.L_63:
        /*0058*/ 	.byte	0x03, 0x19
        /*005a*/ 	.short	0x0018


	//----- nvinfo : EIATTR_PARAM_CBANK
	.align		4
        /*005c*/ 	.byte	0x04, 0x0a
        /*005e*/ 	.short	(.L_65 - .L_64)
	.align		4
.L_64:
        /*0060*/ 	.word	index@(.nv.constant0._Z17reduction_kernel0PdPKdl)
        /*0064*/ 	.short	0x0380
        /*0066*/ 	.short	0x0018


	//----- nvinfo : EIATTR_SW_WAR
	.align		4
.L_65:
        /*0068*/ 	.byte	0x04, 0x36
        /*006a*/ 	.short	(.L_67 - .L_66)
.L_66:
        /*006c*/ 	.word	0x00000008
.L_67:


//--------------------- .nv.callgraph             --------------------------
	.section	.nv.callgraph,"",@"SHT_CUDA_CALLGRAPH"
	.align	4
	.sectionentsize	8
	.align		4
        /*0000*/ 	.word	0x00000000
	.align		4
        /*0004*/ 	.word	0xffffffff
	.align		4
        /*0008*/ 	.word	0x00000000
	.align		4
        /*000c*/ 	.word	0xfffffffe
	.align		4
        /*0010*/ 	.word	0x00000000
	.align		4
        /*0014*/ 	.word	0xfffffffd
	.align		4
        /*0018*/ 	.word	0x00000000
	.align		4
        /*001c*/ 	.word	0xfffffffc


//--------------------- .text._Z17reduction_kernel2PdPKdl --------------------------
	.section	.text._Z17reduction_kernel2PdPKdl,"ax",@progbits
	.align	128
        .global         _Z17reduction_kernel2PdPKdl
        .type           _Z17reduction_kernel2PdPKdl,@function
        .size           _Z17reduction_kernel2PdPKdl,(.L_x_3 - _Z17reduction_kernel2PdPKdl)
        .other          _Z17reduction_kernel2PdPKdl,@"STO_CUDA_ENTRY STV_DEFAULT"
_Z17reduction_kernel2PdPKdl:
.text._Z17reduction_kernel2PdPKdl:
[----:B------:R-:W-:Y:S01]  /*0000*/  LDC R1, c[0x0][0x37c] ;  /* 0x0000df00ff017b82 */ /* 0x000fe20000000800 */
[----:B------:R-:W0:Y:S01]  /*0010*/  S2R R0, SR_CTAID.X ;  /* 0x0000000000007919 */ /* 0x000e220000002500 */
[----:B------:R-:W0:Y:S01]  /*0020*/  LDCU UR4, c[0x0][0x360] ;  /* 0x00006c00ff0477ac */ /* 0x000e220008000800 */
[----:B------:R-:W0:Y:S01]  /*0030*/  S2R R3, SR_TID.X ;  /* 0x0000000000037919 */ /* 0x000e220000002100 */
[----:B------:R-:W1:Y:S01]  /*0040*/  LDCU.64 UR6, c[0x0][0x390] ;  /* 0x00007200ff0677ac */ /* 0x000e620008000a00 */
[----:B0-----:R-:W-:-:S05]  /*0050*/  IMAD R2, R0, UR4, R3 ;  /* 0x0000000400027c24 */ /* 0x001fca000f8e0203 */
[----:B-1----:R-:W-:Y:S02]  /*0060*/  ISETP.GE.U32.AND P0, PT, R2, UR6, PT ;  /* 0x0000000602007c0c */ /* 0x002fe4000bf06070 */
[----:B------:R-:W-:-:S04]  /*0070*/  SHF.R.S32.HI R5, RZ, 0x1f, R2 ;  /* 0x0000001fff057819 */ /* 0x000fc80000011402 */
[----:B------:R-:W-:Y:S01]  /*0080*/  ISETP.GE.AND.EX P0, PT, R5, UR7, PT, P0 ;  /* 0x0000000705007c0c */ /* 0x000fe2000bf06300 */
[----:B------:R-:W0:-:S12]  /*0090*/  LDCU.64 UR6, c[0x0][0x358] ;  /* 0x00006b00ff0677ac */ /* 0x000e180008000a00 */
[----:B------:R-:W1:Y:S02]  /*00a0*/  @!P0 LDC.64 R6, c[0x0][0x388] ;  /* 0x0000e200ff068b82 */ /* 0x000e640000000a00 */
[----:B-1----:R-:W-:-:S04]  /*00b0*/  @!P0 LEA R4, P1, R2, R6, 0x3 ;  /* 0x0000000602048211 */ /* 0x002fc800078218ff */
[----:B------:R-:W-:-:S06]  /*00c0*/  @!P0 LEA.HI.X R5, R2, R7, R5, 0x3, P1 ;  /* 0x0000000702058211 */ /* 0x000fcc00008f1c05 */
[----:B0-----:R-:W2:Y:S01]  /*00d0*/  @!P0 LDG.E.64 R4, desc[UR6][R4.64] ;  /* 0x0000000604048981 */ /* 0x001ea2000c1e1b00 */
[----:B------:R-:W0:Y:S01]  /*00e0*/  S2UR UR5, SR_CgaCtaId ;  /* 0x00000000000579c3 */ /* 0x000e220000008800 */
[----:B------:R-:W-:Y:S01]  /*00f0*/  UMOV UR4, 0x400 ;  /* 0x0000040000047882 */ /* 0x000fe20000000000 */
[----:B------:R-:W-:Y:S01]  /*0100*/  ISETP.GT.U32.AND P1, PT, R3, 0x1ff, PT ;  /* 0x000001ff0300780c */ /* 0x000fe20003f24070 */
[----:B0-----:R-:W-:-:S06]  /*0110*/  ULEA UR4, UR5, UR4, 0x18 ;  /* 0x0000000405047291 */ /* 0x001fcc000f8ec0ff */
[----:B------:R-:W-:-:S05]  /*0120*/  LEA R2, R3, UR4, 0x3 ;  /* 0x0000000403027c11 */ /* 0x000fca000f8e18ff */
[----:B--2---:R-:W-:Y:S04]  /*0130*/  @!P0 STS.64 [R2], R4 ;  /* 0x0000000402008388 */ /* 0x004fe80000000a00 */
[----:B------:R-:W-:Y:S01]  /*0140*/  @P0 STS.64 [R2], RZ ;  /* 0x000000ff02000388 */ /* 0x000fe20000000a00 */
[----:B------:R-:W-:Y:S01]  /*0150*/  BAR.SYNC.DEFER_BLOCKING 0x0 ;  /* 0x0000000000007b1d */ /* 0x000fe20000010000 */
[----:B------:R-:W-:-:S05]  /*0160*/  ISETP.GT.U32.AND P0, PT, R3, 0xff, PT ;  /* 0x000000ff0300780c */ /* 0x000fca0003f04070 */
[----:B------:R-:W-:Y:S04]  /*0170*/  @!P1 LDS.64 R6, [R2+0x1000] ;  /* 0x0010000002069984 */ /* 0x000fe80000000a00 */
[----:B------:R-:W0:Y:S02]  /*0180*/  @!P1 LDS.64 R8, [R2] ;  /* 0x0000000002089984 */ /* 0x000e240000000a00 */
[----:B0-----:R-:W-:-:S07]  /*0190*/  @!P1 DADD R6, R6, R8 ;  /* 0x0000000006069229 */ /* 0x001fce0000000008 */
[----:B------:R-:W-:Y:S01]  /*01a0*/  @!P1 STS.64 [R2], R6 ;  /* 0x0000000602009388 */ /* 0x000fe20000000a00 */
        /* <DEDUP_REMOVED lines=17> */
[----:B------:R0:W-:Y:S01]  /*02c0*/  @!P0 STS.64 [R2], R6 ;  /* 0x0000000602008388 */ /* 0x0001e20000000a00 */
[----:B------:R-:W-:Y:S06]  /*02d0*/  BAR.SYNC.DEFER_BLOCKING 0x0 ;  /* 0x0000000000007b1d */ /* 0x000fec0000010000 */
[----:B------:R-:W-:Y:S05]  /*02e0*/  @P1 EXIT ;  /* 0x000000000000194d */ /* 0x000fea0003800000 */
[----:B------:R-:W-:Y:S01]  /*02f0*/  LDS.64 R4, [R2+0x100] ;  /* 0x0001000002047984 */ /* 0x000fe20000000a00 */
[----:B------:R-:W-:-:S03]  /*0300*/  ISETP.NE.AND P0, PT, R3, RZ, PT ;  /* 0x000000ff0300720c */ /* 0x000fc60003f05270 */
[----:B0-----:R-:W0:Y:S02]  /*0310*/  LDS.64 R6, [R2] ;  /* 0x0000000002067984 */ /* 0x001e240000000a00 */
[----:B0-----:R-:W-:-:S07]  /*0320*/  DADD R4, R4, R6 ;  /* 0x0000000004047229 */ /* 0x001fce0000000006 */
[----:B------:R-:W-:Y:S01]  /*0330*/  STS.64 [R2], R4 ;  /* 0x0000000402007388 */ /* 0x000fe20000000a00 */
[----:B------:R-:W-:-:S03]  /*0340*/  NOP ;  /* 0x0000000000007918 */ /* 0x000fc60000000000 */
[----:B------:R-:W-:Y:S04]  /*0350*/  LDS.64 R6, [R2+0x80] ;  /* 0x0000800002067984 */ /* 0x000fe80000000a00 */
[----:B------:R-:W0:Y:S02]  /*0360*/  LDS.64 R8, [R2] ;  /* 0x0000000002087984 */ /* 0x000e240000000a00 */
        /* <DEDUP_REMOVED lines=16> */
[----:B------:R0:W-:Y:S01]  /*0470*/  STS.64 [R2], R6 ;  /* 0x0000000602007388 */ /* 0x0001e20000000a00 */
[----:B------:R-:W-:Y:S01]  /*0480*/  NOP ;  /* 0x0000000000007918 */ /* 0x000fe20000000000 */
[----:B------:R-:W-:Y:S05]  /*0490*/  @P0 EXIT ;  /* 0x000000000000094d */ /* 0x000fea0003800000 */
[----:B0-----:R-:W0:Y:S01]  /*04a0*/  LDS.128 R4, [UR4] ;  /* 0x00000004ff047984 */ /* 0x001e220008000c00 */
[----:B------:R-:W1:Y:S02]  /*04b0*/  LDC.64 R2, c[0x0][0x380] ;  /* 0x0000e000ff027b82 */ /* 0x000e640000000a00 */
[----:B-1----:R-:W-:Y:S01]  /*04c0*/  IMAD.WIDE.U32 R2, R0, 0x8, R2 ;  /* 0x0000000800027825 */ /* 0x002fe200078e0002 */
[----:B0-----:R-:W-:-:S07]  /*04d0*/  DADD R4, R4, R6 ;  /* 0x0000000004047229 */ /* 0x001fce0000000006 */
[----:B------:R-:W-:Y:S01]  /*04e0*/  STG.E.64 desc[UR6][R2.64], R4 ;  /* 0x0000000402007986 */ /* 0x000fe2000c101b06 */
[----:B------:R-:W-:Y:S05]  /*04f0*/  EXIT ;  /* 0x000000000000794d */ /* 0x000fea0003800000 */
.L_x_0:
[----:B------:R-:W-:-:S00]  /*0500*/  BRA `(.L_x_0) ;  /* 0xfffffffc00fc7947 */ /* 0x000fc0000383ffff */
[----:B------:R-:W-:-:S00]  /*0510*/  NOP ;  /* 0x0000000000007918 */ /* 0x000fc00000000000 */
        /* <DEDUP_REMOVED lines=14> */
.L_x_3:


//--------------------- .text._Z17reduction_kernel1PdPKdl --------------------------
	.section	.text._Z17reduction_kernel1PdPKdl,"ax",@progbits
	.align	128
        .global         _Z17reduction_kernel1PdPKdl
        .type           _Z17reduction_kernel1PdPKdl,@function
        .size           _Z17reduction_kernel1PdPKdl,(.L_x_4 - _Z17reduction_kernel1PdPKdl)
        .other          _Z17reduction_kernel1PdPKdl,@"STO_CUDA_ENTRY STV_DEFAULT"
_Z17reduction_kernel1PdPKdl:
.text._Z17reduction_kernel1PdPKdl:
        /* <DEDUP_REMOVED lines=18> */
[----:B------:R-:W-:-:S06]  /*0120*/  LEA R2, R3, UR4, 0x3 ;  /* 0x0000000403027c11 */ /* 0x000fcc000f8e18ff */
[C---:B------:R-:W-:Y:S01]  /*0130*/  @!P1 IMAD R13, R3.reuse, 0x8, R2 ;  /* 0x00000008030d9824 */ /* 0x040fe200078e0202 */
[----:B--2---:R-:W-:Y:S04]  /*0140*/  @!P0 STS.64 [R2], R4 ;  /* 0x0000000402008388 */ /* 0x004fe80000000a00 */
[----:B------:R-:W-:Y:S01]  /*0150*/  @P0 STS.64 [R2], RZ ;  /* 0x000000ff02000388 */ /* 0x000fe20000000a00 */
[----:B------:R-:W-:Y:S01]  /*0160*/  BAR.SYNC.DEFER_BLOCKING 0x0 ;  /* 0x0000000000007b1d */ /* 0x000fe20000010000 */
[----:B------:R-:W-:-:S13]  /*0170*/  ISETP.GT.U32.AND P0, PT, R3, 0xff, PT ;  /* 0x000000ff0300780c */ /* 0x000fda0003f04070 */
[----:B------:R-:W-:Y:S01]  /*0180*/  @!P0 IMAD R15, R3, 0x18, R2 ;  /* 0x00000018030f8824 */ /* 0x000fe200078e0202 */
[----:B------:R-:W-:Y:S04]  /*0190*/  @!P1 LDS.64 R6, [R13+0x8] ;  /* 0x000008000d069984 */ /* 0x000fe80000000a00 */
[----:B------:R-:W0:Y:S02]  /*01a0*/  @!P1 LDS.64 R8, [R13] ;  /* 0x000000000d089984 */ /* 0x000e240000000a00 */
[----:B0-----:R-:W-:-:S07]  /*01b0*/  @!P1 DADD R6, R6, R8 ;  /* 0x0000000006069229 */ /* 0x001fce0000000008 */
[----:B------:R-:W-:Y:S01]  /*01c0*/  @!P1 STS.64 [R13], R6 ;  /* 0x000000060d009388 */ /* 0x000fe20000000a00 */
        /* <DEDUP_REMOVED lines=28> */
[----:B------:R-:W-:-:S03]  /*0390*/  NOP ;  /* 0x0000000000007918 */ /* 0x000fc60000000000 */
[----:B------:R-:W-:Y:S01]  /*03a0*/  @!P0 LDS.64 R8, [R17+0x100] ;  /* 0x0001000011088984 */ /* 0x000fe20000000a00 */
[----:B------:R-:W-:-:S03]  /*03b0*/  ISETP.GT.U32.AND P1, PT, R3, 0x7, PT ;  /* 0x000000070300780c */ /* 0x000fc60003f24070 */
[----:B------:R-:W0:Y:S10]  /*03c0*/  @!P0 LDS.64 R10, [R17] ;  /* 0x00000000110a8984 */ /* 0x000e340000000a00 */
[----:B------:R-:W-:Y:S01]  /*03d0*/  @!P1 IMAD R13, R3, 0x3f8, R2 ;  /* 0x000003f8030d9824 */ /* 0x000fe200078e0202 */
        /* <DEDUP_REMOVED lines=18> */
[----:B------:R-:W-:-:S03]  /*0500*/  ISETP.NE.AND P0, PT, R3, RZ, PT ;  /* 0x000000ff0300720c */ /* 0x000fc60003f05270 */
[----:B------:R-:W0:Y:S02]  /*0510*/  @!P1 LDS.64 R10, [R17] ;  /* 0x00000000110a9984 */ /* 0x000e240000000a00 */
[----:B0-----:R-:W-:-:S07]  /*0520*/  @!P1 DADD R8, R8, R10 ;  /* 0x0000000008089229 */ /* 0x001fce000000000a */
[----:B------:R0:W-:Y:S01]  /*0530*/  @!P1 STS.64 [R17], R8 ;  /* 0x0000000811009388 */ /* 0x0001e20000000a00 */
[----:B------:R-:W-:Y:S01]  /*0540*/  NOP ;  /* 0x0000000000007918 */ /* 0x000fe20000000000 */
[----:B------:R-:W-:Y:S05]  /*0550*/  @P0 EXIT ;  /* 0x000000000000094d */ /* 0x000fea0003800000 */
[----:B------:R-:W-:Y:S01]  /*0560*/  LDS.64 R2, [UR4] ;  /* 0x00000004ff027984 */ /* 0x000fe20008000a00 */
[----:B------:R-:W1:Y:S03]  /*0570*/  LDC.64 R6, c[0x0][0x380] ;  /* 0x0000e000ff067b82 */ /* 0x000e660000000a00 */
[----:B------:R-:W2:Y:S02]  /*0580*/  LDS.64 R4, [UR4+0x1000] ;  /* 0x00100004ff047984 */ /* 0x000ea40008000a00 */
[----:B--2---:R-:W-:Y:S01]  /*0590*/  DADD R2, R2, R4 ;  /* 0x0000000002027229 */ /* 0x004fe20000000004 */
[----:B-1----:R-:W-:-:S06]  /*05a0*/  IMAD.WIDE.U32 R4, R0, 0x8, R6 ;  /* 0x0000000800047825 */ /* 0x002fcc00078e0006 */
[----:B------:R-:W-:Y:S01]  /*05b0*/  STG.E.64 desc[UR6][R4.64], R2 ;  /* 0x0000000204007986 */ /* 0x000fe2000c101b06 */
[----:B------:R-:W-:Y:S05]  /*05c0*/  EXIT ;  /* 0x000000000000794d */ /* 0x000fea0003800000 */
.L_x_1:
        /* <DEDUP_REMOVED lines=11> */
.L_x_4:


//--------------------- .text._Z17reduction_kernel0PdPKdl --------------------------
	.section	.text._Z17reduction_kernel0PdPKdl,"ax",@progbits
	.align	128
        .global         _Z17reduction_kernel0PdPKdl
        .type           _Z17reduction_kernel0PdPKdl,@function
        .size           _Z17reduction_kernel0PdPKdl,(.L_x_5 - _Z17reduction_kernel0PdPKdl)
        .other          _Z17reduction_kernel0PdPKdl,@"STO_CUDA_ENTRY STV_DEFAULT"
_Z17reduction_kernel0PdPKdl:
.text._Z17reduction_kernel0PdPKdl:
        /* <DEDUP_REMOVED lines=16> */
[----:B------:R-:W-:-:S04]  /*0100*/  LOP3.LUT R2, R3, 0x1, RZ, 0xc0, !PT ;  /* 0x0000000103027812 */ /* 0x000fc800078ec0ff */
[----:B------:R-:W-:Y:S01]  /*0110*/  ISETP.NE.U32.AND P1, PT, R2, 0x1, PT ;  /* 0x000000010200780c */ /* 0x000fe20003f25070 */
[----:B0-----:R-:W-:-:S06]  /*0120*/  ULEA UR4, UR5, UR4, 0x18 ;  /* 0x0000000405047291 */ /* 0x001fcc000f8ec0ff */
[----:B------:R-:W-:-:S05]  /*0130*/  LEA R2, R3, UR4, 0x3 ;  /* 0x0000000403027c11 */ /* 0x000fca000f8e18ff */
[----:B--2---:R-:W-:Y:S04]  /*0140*/  @!P0 STS.64 [R2], R4 ;  /* 0x0000000402008388 */ /* 0x004fe80000000a00 */
[----:B------:R-:W-:Y:S01]  /*0150*/  @P0 STS.64 [R2], RZ ;  /* 0x000000ff02000388 */ /* 0x000fe20000000a00 */
[----:B------:R-:W-:Y:S01]  /*0160*/  BAR.SYNC.DEFER_BLOCKING 0x0 ;  /* 0x0000000000007b1d */ /* 0x000fe20000010000 */
[----:B------:R-:W-:-:S05]  /*0170*/  LOP3.LUT P0, RZ, R3, 0x3, RZ, 0xc0, !PT ;  /* 0x0000000303ff7812 */ /* 0x000fca000780c0ff */
[----:B------:R-:W-:Y:S04]  /*0180*/  @P1 LDS.64 R6, [R2+0x8] ;  /* 0x0000080002061984 */ /* 0x000fe80000000a00 */
[----:B------:R-:W0:Y:S02]  /*0190*/  @P1 LDS.64 R8, [R2] ;  /* 0x0000000002081984 */ /* 0x000e240000000a00 */
[----:B0-----:R-:W-:-:S07]  /*01a0*/  @P1 DADD R6, R6, R8 ;  /* 0x0000000006061229 */ /* 0x001fce0000000008 */
[----:B------:R-:W-:Y:S01]  /*01b0*/  @P1 STS.64 [R2], R6 ;  /* 0x0000000602001388 */ /* 0x000fe20000000a00 */
[----:B------:R-:W-:Y:S01]  /*01c0*/  BAR.SYNC.DEFER_BLOCKING 0x0 ;  /* 0x0000000000007b1d */ /* 0x000fe20000010000 */
[----:B------:R-:W-:-:S05]  /*01d0*/  LOP3.LUT P1, RZ, R3, 0x7, RZ, 0xc0, !PT ;  /* 0x0000000703ff7812 */ /* 0x000fca000782c0ff */
[----:B------:R-:W-:Y:S04]  /*01e0*/  @!P0 LDS.64 R8, [R2+0x10] ;  /* 0x0000100002088984 */ /* 0x000fe80000000a00 */
[----:B------:R-:W0:Y:S02]  /*01f0*/  @!P0 LDS.64 R10, [R2] ;  /* 0x00000000020a8984 */ /* 0x000e240000000a00 */
[----:B0-----:R-:W-:-:S07]  /*0200*/  @!P0 DADD R8, R8, R10 ;  /* 0x0000000008088229 */ /* 0x001fce000000000a */
[----:B------:R-:W-:Y:S01]  /*0210*/  @!P0 STS.64 [R2], R8 ;  /* 0x0000000802008388 */ /* 0x000fe20000000a00 */
        /* <DEDUP_REMOVED lines=37> */
[----:B------:R-:W-:-:S05]  /*0470*/  ISETP.NE.AND P0, PT, R3, RZ, PT ;  /* 0x000000ff0300720c */ /* 0x000fca0003f05270 */
[----:B------:R-:W-:Y:S04]  /*0480*/  @!P1 LDS.64 R4, [R2+0x800] ;  /* 0x0008000002049984 */ /* 0x000fe80000000a00 */
[----:B------:R-:W0:Y:S02]  /*0490*/  @!P1 LDS.64 R10, [R2] ;  /* 0x00000000020a9984 */ /* 0x000e240000000a00 */
[----:B0-----:R-:W-:-:S07]  /*04a0*/  @!P1 DADD R4, R4, R10 ;  /* 0x0000000004049229 */ /* 0x001fce000000000a */
[----:B------:R0:W-:Y:S01]  /*04b0*/  @!P1 STS.64 [R2], R4 ;  /* 0x0000000402009388 */ /* 0x0001e20000000a00 */
[----:B------:R-:W-:Y:S06]  /*04c0*/  BAR.SYNC.DEFER_BLOCKING 0x0 ;  /* 0x0000000000007b1d */ /* 0x000fec0000010000 */
[----:B------:R-:W-:Y:S05]  /*04d0*/  @P0 EXIT ;  /* 0x000000000000094d */ /* 0x000fea0003800000 */
[----:B0-----:R-:W-:Y:S01]  /*04e0*/  LDS.64 R2, [UR4] ;  /* 0x00000004ff027984 */ /* 0x001fe20008000a00 */
[----:B------:R-:W0:Y:S03]  /*04f0*/  LDC.64 R6, c[0x0][0x380] ;  /* 0x0000e000ff067b82 */ /* 0x000e260000000a00 */
[----:B------:R-:W1:Y:S02]  /*0500*/  LDS.64 R4, [UR4+0x1000] ;  /* 0x00100004ff047984 */ /* 0x000e640008000a00 */
[----:B-1----:R-:W-:Y:S01]  /*0510*/  DADD R2, R2, R4 ;  /* 0x0000000002027229 */ /* 0x002fe20000000004 */
[----:B0-----:R-:W-:-:S06]  /*0520*/  IMAD.WIDE.U32 R4, R0, 0x8, R6 ;  /* 0x0000000800047825 */ /* 0x001fcc00078e0006 */
[----:B------:R-:W-:Y:S01]  /*0530*/  STG.E.64 desc[UR6][R4.64], R2 ;  /* 0x0000000204007986 */ /* 0x000fe2000c101b06 */
[----:B------:R-:W-:Y:S05]  /*0540*/  EXIT ;  /* 0x000000000000794d */ /* 0x000fea0003800000 */
.L_x_2:
        /* <DEDUP_REMOVED lines=11> */
.L_x_5:


//--------------------- .nv.shared._Z17reduction_kernel2PdPKdl --------------------------
	.section	.nv.shared._Z17reduction_kernel2PdPKdl,"aw",@nobits
	.sectionflags	@""
	.align	8
.nv.shared._Z17reduction_kernel2PdPKdl:
	.zero		9216


//--------------------- .nv.shared.reserved.0     --------------------------
	.section	.nv.shared.reserved.0,"aw",@nobits
	.weak		__nv_reservedSMEM_offset_0_alias
	.size		__nv_reservedSMEM_offset_0_alias, 0, 64
	.other		__nv_reservedSMEM_offset_0_alias,@"STO_CUDA_RESERVED_SHARED STV_DEFAULT"
__nv_reservedSMEM_offset_0_alias:
	.zero		0
	.zero		64


//--------------------- .nv.shared._Z17reduction_kernel1PdPKdl --------------------------
	.section	.nv.shared._Z17reduction_kernel1PdPKdl,"aw",@nobits
	.sectionflags	@""
	.align	8
.nv.shared._Z17reduction_kernel1PdPKdl:
	.zero		9216


//--------------------- .nv.shared._Z17reduction_kernel0PdPKdl --------------------------
	.section	.nv.shared._Z17reduction_kernel0PdPKdl,"aw",@nobits
	.sectionflags	@""
	.align	8
.nv.shared._Z17reduction_kernel0PdPKdl:
	.zero		9216


//--------------------- .nv.constant0._Z17reduction_kernel2PdPKdl --------------------------
	.section	.nv.constant0._Z17reduction_kernel2PdPKdl,"a",@progbits
	.sectionflags	@""
	.align	4
.nv.constant0._Z17reduction_kernel2PdPKdl:
	.zero		920


//--------------------- .nv.constant0._Z17reduction_kernel1PdPKdl --------------------------
	.section	.nv.constant0._Z17reduction_kernel1PdPKdl,"a",@progbits
	.sectionflags	@""
	.align	4
.nv.constant0._Z17reduction_kernel1PdPKdl:
	.zero		920


//--------------------- .nv.constant0._Z17reduction_kernel0PdPKdl --------------------------
	.section	.nv.constant0._Z17reduction_kernel0PdPKdl,"a",@progbits
	.sectionflags	@""
	.align	4
.nv.constant0._Z17reduction_kernel0PdPKdl:
	.zero		920


//--------------------- SYMBOLS --------------------------

	.type		.nv.reservedSmem.offset0,@object
	.size		.nv.reservedSmem.offset0,0x4
	.type		.nv.reservedSmem.cap,@object
	.size		.nv.reservedSmem.cap,0x4
